//
// Generated by NVIDIA NVVM Compiler
//
// Compiler Build ID: CL-36424714
// Cuda compilation tools, release 13.0, V13.0.88
// Based on NVVM 20.0.0
//

.version 9.0
.target sm_100
.address_size 64

	// .globl	_Z15bitonicSortStepPiii

.visible .entry _Z15bitonicSortStepPiii(
	.param .u64 .ptr .align 1 _Z15bitonicSortStepPiii_param_0,
	.param .u32 _Z15bitonicSortStepPiii_param_1,
	.param .u32 _Z15bitonicSortStepPiii_param_2
)
{
	.reg .pred 	%p<5>;
	.reg .b32 	%r<13>;
	.reg .b64 	%rd<11>;

	ld.param.u64 	%rd6, [_Z15bitonicSortStepPiii_param_0];
	ld.param.u32 	%r8, [_Z15bitonicSortStepPiii_param_1];
	ld.param.u32 	%r7, [_Z15bitonicSortStepPiii_param_2];
	cvta.to.global.u64 	%rd1, %rd6;
	mov.u32 	%r9, %tid.x;
	mov.u32 	%r10, %ntid.x;
	mov.u32 	%r11, %ctaid.x;
	mad.lo.s32 	%r1, %r10, %r11, %r9;
	xor.b32  	%r2, %r8, %r1;
	setp.le.u32 	%p1, %r2, %r1;
	@%p1 bra 	$L__BB0_6;
	and.b32  	%r12, %r7, %r1;
	setp.ne.s32 	%p2, %r12, 0;
	@%p2 bra 	$L__BB0_4;
	mul.wide.u32 	%rd9, %r1, 4;
	add.s64 	%rd2, %rd1, %rd9;
	ld.global.u32 	%r3, [%rd2];
	mul.wide.u32 	%rd10, %r2, 4;
	add.s64 	%rd3, %rd1, %rd10;
	ld.global.u32 	%r4, [%rd3];
	setp.le.s32 	%p4, %r3, %r4;
	@%p4 bra 	$L__BB0_6;
	st.global.u32 	[%rd2], %r4;
	st.global.u32 	[%rd3], %r3;
	bra.uni 	$L__BB0_6;
$L__BB0_4:
	mul.wide.u32 	%rd7, %r1, 4;
	add.s64 	%rd4, %rd1, %rd7;
	ld.global.u32 	%r5, [%rd4];
	mul.wide.u32 	%rd8, %r2, 4;
	add.s64 	%rd5, %rd1, %rd8;
	ld.global.u32 	%r6, [%rd5];
	setp.ge.s32 	%p3, %r5, %r6;
	@%p3 bra 	$L__BB0_6;
	st.global.u32 	[%rd4], %r6;
	st.global.u32 	[%rd5], %r5;
$L__BB0_6:
	ret;

}


// ===== COMPILED SASS (sm_100) =====

	.target	sm_100

	.elftype	@"ET_EXEC"


//--------------------- .note.nv.tkinfo           --------------------------
	.section	.note.nv.tkinfo,"",@"SHT_NOTE"
	.sectionflags	@"SHF_NOTE_NV_TKINFO"
	.tkinfo
        /*0018*/ 	.word	0x00000002
        /*0030*/ 	.string	""
        /*0030*/ 	.string	"ptxas"
        /*0030*/ 	.string	"Cuda compilation tools, release 13.0, V13.0.88"
        /*0030*/ 	.string	"Build cuda_13.0.r13.0/compiler.36424714_0"
        /*0030*/ 	.string	"-arch sm_100 -m 64 "



//--------------------- .note.nv.cuinfo           --------------------------
	.section	.note.nv.cuinfo,"",@"SHT_NOTE"
	.sectionflags	@"SHF_NOTE_NV_CUINFO"
        /*0018*/ 	.short	0x0002
        /*001a*/ 	.short	0x0064
        /*001c*/ 	.short	0x0082
	.zero		2


//--------------------- .nv.info                  --------------------------
	.section	.nv.info,"",@"SHT_CUDA_INFO"
	.align	4


	//----- nvinfo : EIATTR_REGCOUNT
	.align		4
        /*0000*/ 	.byte	0x04, 0x2f
        /*0002*/ 	.short	(.L_1 - .L_0)
	.align		4
.L_0:
        /*0004*/ 	.word	index@(_Z15bitonicSortStepPiii)
        /*0008*/ 	.word	0x0000000c


	//----- nvinfo : EIATTR_FRAME_SIZE
	.align		4
.L_1:
        /*000c*/ 	.byte	0x04, 0x11
        /*000e*/ 	.short	(.L_3 - .L_2)
	.align		4
.L_2:
        /*0010*/ 	.word	index@(_Z15bitonicSortStepPiii)
        /*0014*/ 	.word	0x00000000


	//----- nvinfo : EIATTR_MIN_STACK_SIZE
	.align		4
.L_3:
        /*0018*/ 	.byte	0x04, 0x12
        /*001a*/ 	.short	(.L_5 - .L_4)
	.align		4
.L_4:
        /*001c*/ 	.word	index@(_Z15bitonicSortStepPiii)
        /*0020*/ 	.word	0x00000000
.L_5:


//--------------------- .nv.compat                --------------------------
	.section	.nv.compat,"",@"SHT_CUDA_COMPAT_INFO"
	.align	4
        /*0000*/ 	.byte	0x02, 0x09, 0x00, 0x00, 0x02, 0x02, 0x01, 0x00, 0x02, 0x05, 0x05, 0x00, 0x03, 0x07, 0x01, 0x01
        /*0010*/ 	.byte	0x02, 0x03, 0x00, 0x00, 0x02, 0x06, 0x01, 0x00, 0x04, 0x0b, 0x08, 0x00, 0x09, 0x00, 0x00, 0x00
        /*0020*/ 	.byte	0x00, 0x00, 0x00, 0x00


//--------------------- .nv.info._Z15bitonicSortStepPiii --------------------------
	.section	.nv.info._Z15bitonicSortStepPiii,"",@"SHT_CUDA_INFO"
	.sectionflags	@""
	.align	4


	//----- nvinfo : EIATTR_CUDA_API_VERSION
	.align		4
        /*0000*/ 	.byte	0x04, 0x37
        /*0002*/ 	.short	(.L_7 - .L_6)
.L_6:
        /*0004*/ 	.word	0x00000082


	//----- nvinfo : EIATTR_KPARAM_INFO
	.align		4
.L_7:
        /*0008*/ 	.byte	0x04, 0x17
        /*000a*/ 	.short	(.L_9 - .L_8)
.L_8:
        /*000c*/ 	.word	0x00000000
        /*0010*/ 	.short	0x0002
        /*0012*/ 	.short	0x000c
        /*0014*/ 	.byte	0x00, 0xf0, 0x11, 0x00


	//----- nvinfo : EIATTR_KPARAM_INFO
	.align		4
.L_9:
        /*0018*/ 	.byte	0x04, 0x17
        /*001a*/ 	.short	(.L_11 - .L_10)
.L_10:
        /*001c*/ 	.word	0x00000000
        /*0020*/ 	.short	0x0001
        /*0022*/ 	.short	0x0008
        /*0024*/ 	.byte	0x00, 0xf0, 0x11, 0x00


	//----- nvinfo : EIATTR_KPARAM_INFO
	.align		4
.L_11:
        /*0028*/ 	.byte	0x04, 0x17
        /*002a*/ 	.short	(.L_13 - .L_12)
.L_12:
        /*002c*/ 	.word	0x00000000
        /*0030*/ 	.short	0x0000
        /*0032*/ 	.short	0x0000
        /*0034*/ 	.byte	0x00, 0xf5, 0x21, 0x00


	//----- nvinfo : EIATTR_SPARSE_MMA_MASK
	.align		4
.L_13:
        /*0038*/ 	.byte	0x03, 0x50
        /*003a*/ 	.short	0x0000


	//----- nvinfo : EIATTR_MAXREG_COUNT
	.align		4
        /*003c*/ 	.byte	0x03, 0x1b
        /*003e*/ 	.short	0x00ff


	//----- nvinfo : EIATTR_MERCURY_ISA_VERSION
	.align		4
        /*0040*/ 	.byte	0x03, 0x5f
        /*0042*/ 	.short	0x0101


	//----- nvinfo : EIATTR_VRC_CTA_INIT_COUNT
	.align		4
        /*0044*/ 	.byte	0x02, 0x4a
	.zero		1
	.zero		1


	//----- nvinfo : EIATTR_EXIT_INSTR_OFFSETS
	.align		4
        /*0048*/ 	.byte	0x04, 0x1c
        /*004a*/ 	.short	(.L_15 - .L_14)


	//   ....[0]....
.L_14:
        /*004c*/ 	.word	0x00000080


	//   ....[1]....
        /*0050*/ 	.word	0x00000130


	//   ....[2]....
        /*0054*/ 	.word	0x00000160


	//   ....[3]....
        /*0058*/ 	.word	0x000001d0


	//   ....[4]....
        /*005c*/ 	.word	0x00000200


	//----- nvinfo : EIATTR_CRS_STACK_SIZE
	.align		4
.L_15:
        /*0060*/ 	.byte	0x04, 0x1e
        /*0062*/ 	.short	(.L_17 - .L_16)
.L_16:
        /*0064*/ 	.word	0x00000000


	//----- nvinfo : EIATTR_CBANK_PARAM_SIZE
	.align		4
.L_17:
        /*0068*/ 	.byte	0x03, 0x19
        /*006a*/ 	.short	0x0010


	//----- nvinfo : EIATTR_PARAM_CBANK
	.align		4
        /*006c*/ 	.byte	0x04, 0x0a
        /*006e*/ 	.short	(.L_19 - .L_18)
	.align		4
.L_18:
        /*0070*/ 	.word	index@(.nv.constant0._Z15bitonicSortStepPiii)
        /*0074*/ 	.short	0x0380
        /*0076*/ 	.short	0x0010


	//----- nvinfo : EIATTR_SW_WAR
	.align		4
.L_19:
        /*0078*/ 	.byte	0x04, 0x36
        /*007a*/ 	.short	(.L_21 - .L_20)
.L_20:
        /*007c*/ 	.word	0x00000008
.L_21:


//--------------------- .nv.callgraph             --------------------------
	.section	.nv.callgraph,"",@"SHT_CUDA_CALLGRAPH"
	.align	4
	.sectionentsize	8
	.align		4
        /*0000*/ 	.word	0x00000000
	.align		4
        /*0004*/ 	.word	0xffffffff
	.align		4
        /*0008*/ 	.word	0x00000000
	.align		4
        /*000c*/ 	.word	0xfffffffe
	.align		4
        /*0010*/ 	.word	0x00000000
	.align		4
        /*0014*/ 	.word	0xfffffffd
	.align		4
        /*0018*/ 	.word	0x00000000
	.align		4
        /*001c*/ 	.word	0xfffffffc


//--------------------- .text._Z15bitonicSortStepPiii --------------------------
	.section	.text._Z15bitonicSortStepPiii,"ax",@progbits
	.align	128
        .global         _Z15bitonicSortStepPiii
        .type           _Z15bitonicSortStepPiii,@function
        .size           _Z15bitonicSortStepPiii,(.L_x_2 - _Z15bitonicSortStepPiii)
        .other          _Z15bitonicSortStepPiii,@"STO_CUDA_ENTRY STV_DEFAULT"
_Z15bitonicSortStepPiii:
.text._Z15bitonicSortStepPiii:
[----:B------:R-:W-:Y:S01]  /*0000*/  LDC R1, c[0x0][0x37c] ;  /* 0x0000df00ff017b82 */ /* 0x000fe20000000800 */
[----:B------:R-:W0:Y:S01]  /*0010*/  S2R R7, SR_TID.X ;  /* 0x0000000000077919 */ /* 0x000e220000002100 */
[----:B------:R-:W0:Y:S01]  /*0020*/  LDCU UR4, c[0x0][0x360] ;  /* 0x00006c00ff0477ac */ /* 0x000e220008000800 */
[----:B------:R-:W0:Y:S01]  /*0030*/  S2R R0, SR_CTAID.X ;  /* 0x0000000000007919 */ /* 0x000e220000002500 */
[----:B------:R-:W1:Y:S01]  /*0040*/  LDCU UR5, c[0x0][0x388] ;  /* 0x00007100ff0577ac */ /* 0x000e620008000800 */
[----:B0-----:R-:W-:-:S05]  /*0050*/  IMAD R7, R0, UR4, R7 ;  /* 0x0000000400077c24 */ /* 0x001fca000f8e0207 */
[----:B-1----:R-:W-:-:S04]  /*0060*/  LOP3.LUT R9, R7, UR5, RZ, 0x3c, !PT ;  /* 0x0000000507097c12 */ /* 0x002fc8000f8e3cff */
[----:B------:R-:W-:-:S13]  /*0070*/  ISETP.GT.U32.AND P0, PT, R9, R7, PT ;  /* 0x000000070900720c */ /* 0x000fda0003f04070 */
[----:B------:R-:W-:Y:S05]  /*0080*/  @!P0 EXIT ;  /* 0x000000000000894d */ /* 0x000fea0003800000 */
[----:B------:R-:W0:Y:S02]  /*0090*/  LDCU UR4, c[0x0][0x38c] ;  /* 0x00007180ff0477ac */ /* 0x000e240008000800 */
[----:B0-----:R-:W-:Y:S01]  /*00a0*/  LOP3.LUT P0, RZ, R7, UR4, RZ, 0xc0, !PT ;  /* 0x0000000407ff7c12 */ /* 0x001fe2000f80c0ff */
[----:B------:R-:W0:-:S12]  /*00b0*/  LDCU.64 UR4, c[0x0][0x358] ;  /* 0x00006b00ff0477ac */ /* 0x000e180008000a00 */
[----:B------:R-:W-:Y:S05]  /*00c0*/  @P0 BRA `(.L_x_0) ;  /* 0x0000000000280947 */ /* 0x000fea0003800000 */
[----:B------:R-:W1:Y:S02]  /*00d0*/  LDC.64 R4, c[0x0][0x380] ;  /* 0x0000e000ff047b82 */ /* 0x000e640000000a00 */
[----:B-1----:R-:W-:-:S04]  /*00e0*/  IMAD.WIDE.U32 R2, R7, 0x4, R4 ;  /* 0x0000000407027825 */ /* 0x002fc800078e0004 */
[----:B------:R-:W-:Y:S01]  /*00f0*/  IMAD.WIDE.U32 R4, R9, 0x4, R4 ;  /* 0x0000000409047825 */ /* 0x000fe200078e0004 */
[----:B0-----:R-:W2:Y:S04]  /*0100*/  LDG.E R7, desc[UR4][R2.64] ;  /* 0x0000000402077981 */ /* 0x001ea8000c1e1900 */
[----:B------:R-:W2:Y:S02]  /*0110*/  LDG.E R0, desc[UR4][R4.64] ;  /* 0x0000000404007981 */ /* 0x000ea4000c1e1900 */
[----:B--2---:R-:W-:-:S13]  /*0120*/  ISETP.GT.AND P0, PT, R7, R0, PT ;  /* 0x000000000700720c */ /* 0x004fda0003f04270 */
[----:B------:R-:W-:Y:S05]  /*0130*/  @!P0 EXIT ;  /* 0x000000000000894d */ /* 0x000fea0003800000 */
[----:B------:R-:W-:Y:S04]  /*0140*/  STG.E desc[UR4][R2.64], R0 ;  /* 0x0000000002007986 */ /* 0x000fe8000c101904 */
[----:B------:R-:W-:Y:S01]  /*0150*/  STG.E desc[UR4][R4.64], R7 ;  /* 0x0000000704007986 */ /* 0x000fe2000c101904 */
[----:B------:R-:W-:Y:S05]  /*0160*/  EXIT ;  /* 0x000000000000794d */ /* 0x000fea0003800000 */
.L_x_0:
[----:B------:R-:W1:Y:S02]  /*0170*/  LDC.64 R2, c[0x0][0x380] ;  /* 0x0000e000ff027b82 */ /* 0x000e640000000a00 */
[----:B-1----:R-:W-:-:S04]  /*0180*/  IMAD.WIDE.U32 R4, R7, 0x4, R2 ;  /* 0x0000000407047825 */ /* 0x002fc800078e0002 */
[----:B------:R-:W-:Y:S01]  /*0190*/  IMAD.WIDE.U32 R2, R9, 0x4, R2 ;  /* 0x0000000409027825 */ /* 0x000fe200078e0002 */
[----:B0-----:R-:W2:Y:S04]  /*01a0*/  LDG.E R7, desc[UR4][R4.64] ;  /* 0x0000000404077981 */ /* 0x001ea8000c1e1900 */
[----:B------:R-:W2:Y:S02]  /*01b0*/  LDG.E R0, desc[UR4][R2.64] ;  /* 0x0000000402007981 */ /* 0x000ea4000c1e1900 */
[----:B--2---:R-:W-:-:S13]  /*01c0*/  ISETP.GE.AND P0, PT, R7, R0, PT ;  /* 0x000000000700720c */ /* 0x004fda0003f06270 */
[----:B------:R-:W-:Y:S05]  /*01d0*/  @P0 EXIT ;  /* 0x000000000000094d */ /* 0x000fea0003800000 */
[----:B------:R-:W-:Y:S04]  /*01e0*/  STG.E desc[UR4][R4.64], R0 ;  /* 0x0000000004007986 */ /* 0x000fe8000c101904 */
[----:B------:R-:W-:Y:S01]  /*01f0*/  STG.E desc[UR4][R2.64], R7 ;  /* 0x0000000702007986 */ /* 0x000fe2000c101904 */
[----:B------:R-:W-:Y:S05]  /*0200*/  EXIT ;  /* 0x000000000000794d */ /* 0x000fea0003800000 */
.L_x_1:
[----:B------:R-:W-:-:S00]  /*0210*/  BRA `(.L_x_1) ;  /* 0xfffffffc00fc7947 */ /* 0x000fc0000383ffff */
[----:B------:R-:W-:-:S00]  /*0220*/  NOP ;  /* 0x0000000000007918 */ /* 0x000fc00000000000 */
        /* <DEDUP_REMOVED lines=13> */
.L_x_2:


//--------------------- .nv.shared.reserved.0     --------------------------
	.section	.nv.shared.reserved.0,"aw",@nobits
	.weak		__nv_reservedSMEM_offset_0_alias
	.size		__nv_reservedSMEM_offset_0_alias, 0, 64
	.other		__nv_reservedSMEM_offset_0_alias,@"STO_CUDA_RESERVED_SHARED STV_DEFAULT"
__nv_reservedSMEM_offset_0_alias:
	.zero		0
	.zero		64


//--------------------- .nv.constant0._Z15bitonicSortStepPiii --------------------------
	.section	.nv.constant0._Z15bitonicSortStepPiii,"a",@progbits
	.sectionflags	@""
	.align	4
.nv.constant0._Z15bitonicSortStepPiii:
	.zero		912


//--------------------- SYMBOLS --------------------------

	.type		.nv.reservedSmem.offset0,@object
	.size		.nv.reservedSmem.offset0,0x4
